//
// Generated by NVIDIA NVVM Compiler
//
// Compiler Build ID: CL-36424714
// Cuda compilation tools, release 13.0, V13.0.88
// Based on NVVM 20.0.0
//

.version 9.0
.target sm_100
.address_size 64

	// .globl	_Z6ksommePfi

.visible .entry _Z6ksommePfi(
	.param .u64 .ptr .align 1 _Z6ksommePfi_param_0,
	.param .u32 _Z6ksommePfi_param_1
)
{
	.reg .pred 	%p<4>;
	.reg .b32 	%r<7>;
	.reg .b32 	%f<4>;
	.reg .b64 	%rd<7>;

	ld.param.u64 	%rd2, [_Z6ksommePfi_param_0];
	ld.param.u32 	%r4, [_Z6ksommePfi_param_1];
	mov.u32 	%r1, %tid.x;
	setp.lt.s32 	%p1, %r4, 2;
	@%p1 bra 	$L__BB0_5;
	cvta.to.global.u64 	%rd3, %rd2;
	mul.wide.u32 	%rd4, %r1, 4;
	add.s64 	%rd1, %rd3, %rd4;
	mov.u32 	%r6, %r4;
$L__BB0_2:
	shr.u32 	%r3, %r6, 1;
	add.s32 	%r5, %r3, %r1;
	setp.ge.s32 	%p2, %r5, %r4;
	@%p2 bra 	$L__BB0_4;
	mul.wide.u32 	%rd5, %r3, 4;
	add.s64 	%rd6, %rd1, %rd5;
	ld.global.f32 	%f1, [%rd6];
	ld.global.f32 	%f2, [%rd1];
	add.f32 	%f3, %f1, %f2;
	st.global.f32 	[%rd1], %f3;
$L__BB0_4:
	bar.sync 	0;
	setp.gt.u32 	%p3, %r6, 3;
	mov.u32 	%r6, %r3;
	@%p3 bra 	$L__BB0_2;
$L__BB0_5:
	ret;

}


// ===== COMPILED SASS (sm_100) =====

	.target	sm_100

	.elftype	@"ET_EXEC"


//--------------------- .note.nv.tkinfo           --------------------------
	.section	.note.nv.tkinfo,"",@"SHT_NOTE"
	.sectionflags	@"SHF_NOTE_NV_TKINFO"
	.tkinfo
        /*0018*/ 	.word	0x00000002
        /*0030*/ 	.string	""
        /*0030*/ 	.string	"ptxas"
        /*0030*/ 	.string	"Cuda compilation tools, release 13.0, V13.0.88"
        /*0030*/ 	.string	"Build cuda_13.0.r13.0/compiler.36424714_0"
        /*0030*/ 	.string	"-arch sm_100 -m 64 "



//--------------------- .note.nv.cuinfo           --------------------------
	.section	.note.nv.cuinfo,"",@"SHT_NOTE"
	.sectionflags	@"SHF_NOTE_NV_CUINFO"
        /*0018*/ 	.short	0x0002
        /*001a*/ 	.short	0x0064
        /*001c*/ 	.short	0x0082
	.zero		2


//--------------------- .nv.info                  --------------------------
	.section	.nv.info,"",@"SHT_CUDA_INFO"
	.align	4


	//----- nvinfo : EIATTR_REGCOUNT
	.align		4
        /*0000*/ 	.byte	0x04, 0x2f
        /*0002*/ 	.short	(.L_1 - .L_0)
	.align		4
.L_0:
        /*0004*/ 	.word	index@(_Z6ksommePfi)
        /*0008*/ 	.word	0x0000000c


	//----- nvinfo : EIATTR_FRAME_SIZE
	.align		4
.L_1:
        /*000c*/ 	.byte	0x04, 0x11
        /*000e*/ 	.short	(.L_3 - .L_2)
	.align		4
.L_2:
        /*0010*/ 	.word	index@(_Z6ksommePfi)
        /*0014*/ 	.word	0x00000000


	//----- nvinfo : EIATTR_MIN_STACK_SIZE
	.align		4
.L_3:
        /*0018*/ 	.byte	0x04, 0x12
        /*001a*/ 	.short	(.L_5 - .L_4)
	.align		4
.L_4:
        /*001c*/ 	.word	index@(_Z6ksommePfi)
        /*0020*/ 	.word	0x00000000
.L_5:


//--------------------- .nv.compat                --------------------------
	.section	.nv.compat,"",@"SHT_CUDA_COMPAT_INFO"
	.align	4
        /*0000*/ 	.byte	0x02, 0x09, 0x00, 0x00, 0x02, 0x02, 0x01, 0x00, 0x02, 0x05, 0x05, 0x00, 0x03, 0x07, 0x01, 0x01
        /*0010*/ 	.byte	0x02, 0x03, 0x00, 0x00, 0x02, 0x06, 0x01, 0x00, 0x04, 0x0b, 0x08, 0x00, 0x09, 0x00, 0x00, 0x00
        /*0020*/ 	.byte	0x00, 0x00, 0x00, 0x00


//--------------------- .nv.info._Z6ksommePfi     --------------------------
	.section	.nv.info._Z6ksommePfi,"",@"SHT_CUDA_INFO"
	.sectionflags	@""
	.align	4


	//----- nvinfo : EIATTR_CUDA_API_VERSION
	.align		4
        /*0000*/ 	.byte	0x04, 0x37
        /*0002*/ 	.short	(.L_7 - .L_6)
.L_6:
        /*0004*/ 	.word	0x00000082


	//----- nvinfo : EIATTR_KPARAM_INFO
	.align		4
.L_7:
        /*0008*/ 	.byte	0x04, 0x17
        /*000a*/ 	.short	(.L_9 - .L_8)
.L_8:
        /*000c*/ 	.word	0x00000000
        /*0010*/ 	.short	0x0001
        /*0012*/ 	.short	0x0008
        /*0014*/ 	.byte	0x00, 0xf0, 0x11, 0x00


	//----- nvinfo : EIATTR_KPARAM_INFO
	.align		4
.L_9:
        /*0018*/ 	.byte	0x04, 0x17
        /*001a*/ 	.short	(.L_11 - .L_10)
.L_10:
        /*001c*/ 	.word	0x00000000
        /*0020*/ 	.short	0x0000
        /*0022*/ 	.short	0x0000
        /*0024*/ 	.byte	0x00, 0xf5, 0x21, 0x00


	//----- nvinfo : EIATTR_SPARSE_MMA_MASK
	.align		4
.L_11:
        /*0028*/ 	.byte	0x03, 0x50
        /*002a*/ 	.short	0x0000


	//----- nvinfo : EIATTR_MAXREG_COUNT
	.align		4
        /*002c*/ 	.byte	0x03, 0x1b
        /*002e*/ 	.short	0x00ff


	//----- nvinfo : EIATTR_NUM_BARRIERS
	.align		4
        /*0030*/ 	.byte	0x02, 0x4c
        /*0032*/ 	.byte	0x01
	.zero		1


	//----- nvinfo : EIATTR_MERCURY_ISA_VERSION
	.align		4
        /*0034*/ 	.byte	0x03, 0x5f
        /*0036*/ 	.short	0x0101


	//----- nvinfo : EIATTR_VRC_CTA_INIT_COUNT
	.align		4
        /*0038*/ 	.byte	0x02, 0x4a
	.zero		1
	.zero		1


	//----- nvinfo : EIATTR_EXIT_INSTR_OFFSETS
	.align		4
        /*003c*/ 	.byte	0x04, 0x1c
        /*003e*/ 	.short	(.L_13 - .L_12)


	//   ....[0]....
.L_12:
        /*0040*/ 	.word	0x00000030


	//   ....[1]....
        /*0044*/ 	.word	0x000001a0


	//----- nvinfo : EIATTR_CRS_STACK_SIZE
	.align		4
.L_13:
        /*0048*/ 	.byte	0x04, 0x1e
        /*004a*/ 	.short	(.L_15 - .L_14)
.L_14:
        /*004c*/ 	.word	0x00000000


	//----- nvinfo : EIATTR_CBANK_PARAM_SIZE
	.align		4
.L_15:
        /*0050*/ 	.byte	0x03, 0x19
        /*0052*/ 	.short	0x000c


	//----- nvinfo : EIATTR_PARAM_CBANK
	.align		4
        /*0054*/ 	.byte	0x04, 0x0a
        /*0056*/ 	.short	(.L_17 - .L_16)
	.align		4
.L_16:
        /*0058*/ 	.word	index@(.nv.constant0._Z6ksommePfi)
        /*005c*/ 	.short	0x0380
        /*005e*/ 	.short	0x000c


	//----- nvinfo : EIATTR_SW_WAR
	.align		4
.L_17:
        /*0060*/ 	.byte	0x04, 0x36
        /*0062*/ 	.short	(.L_19 - .L_18)
.L_18:
        /*0064*/ 	.word	0x00000008
.L_19:


//--------------------- .nv.callgraph             --------------------------
	.section	.nv.callgraph,"",@"SHT_CUDA_CALLGRAPH"
	.align	4
	.sectionentsize	8
	.align		4
        /*0000*/ 	.word	0x00000000
	.align		4
        /*0004*/ 	.word	0xffffffff
	.align		4
        /*0008*/ 	.word	0x00000000
	.align		4
        /*000c*/ 	.word	0xfffffffe
	.align		4
        /*0010*/ 	.word	0x00000000
	.align		4
        /*0014*/ 	.word	0xfffffffd
	.align		4
        /*0018*/ 	.word	0x00000000
	.align		4
        /*001c*/ 	.word	0xfffffffc


//--------------------- .text._Z6ksommePfi        --------------------------
	.section	.text._Z6ksommePfi,"ax",@progbits
	.align	128
        .global         _Z6ksommePfi
        .type           _Z6ksommePfi,@function
        .size           _Z6ksommePfi,(.L_x_4 - _Z6ksommePfi)
        .other          _Z6ksommePfi,@"STO_CUDA_ENTRY STV_DEFAULT"
_Z6ksommePfi:
.text._Z6ksommePfi:
[----:B------:R-:W-:Y:S08]  /*0000*/  LDC R1, c[0x0][0x37c] ;  /* 0x0000df00ff017b82 */ /* 0x000ff00000000800 */
[----:B------:R-:W0:Y:S02]  /*0010*/  LDC R0, c[0x0][0x388] ;  /* 0x0000e200ff007b82 */ /* 0x000e240000000800 */
[----:B0-----:R-:W-:-:S13]  /*0020*/  ISETP.GE.AND P0, PT, R0, 0x2, PT ;  /* 0x000000020000780c */ /* 0x001fda0003f06270 */
[----:B------:R-:W-:Y:S05]  /*0030*/  @!P0 EXIT ;  /* 0x000000000000894d */ /* 0x000fea0003800000 */
[----:B------:R-:W0:Y:S01]  /*0040*/  S2R R9, SR_TID.X ;  /* 0x0000000000097919 */ /* 0x000e220000002100 */
[----:B------:R-:W0:Y:S01]  /*0050*/  LDC.64 R2, c[0x0][0x380] ;  /* 0x0000e000ff027b82 */ /* 0x000e220000000a00 */
[----:B------:R-:W1:Y:S01]  /*0060*/  LDCU UR6, c[0x0][0x388] ;  /* 0x00007100ff0677ac */ /* 0x000e620008000800 */
[----:B------:R-:W2:Y:S01]  /*0070*/  LDCU.64 UR4, c[0x0][0x358] ;  /* 0x00006b00ff0477ac */ /* 0x000ea20008000a00 */
[----:B------:R-:W3:Y:S01]  /*0080*/  LDCU UR7, c[0x0][0x388] ;  /* 0x00007100ff0777ac */ /* 0x000ee20008000800 */
[----:B-1----:R-:W-:Y:S02]  /*0090*/  IMAD.U32 R0, RZ, RZ, UR6 ;  /* 0x00000006ff007e24 */ /* 0x002fe4000f8e00ff */
[----:B0-23--:R-:W-:-:S07]  /*00a0*/  IMAD.WIDE.U32 R2, R9, 0x4, R2 ;  /* 0x0000000409027825 */ /* 0x00dfce00078e0002 */
.L_x_2:
[----:B------:R-:W-:Y:S01]  /*00b0*/  SHF.R.U32.HI R6, RZ, 0x1, R0 ;  /* 0x00000001ff067819 */ /* 0x000fe20000011600 */
[----:B------:R-:W-:Y:S03]  /*00c0*/  BSSY.RECONVERGENT B0, `(.L_x_0) ;  /* 0x0000009000007945 */ /* 0x000fe60003800200 */
[----:B------:R-:W-:-:S04]  /*00d0*/  IADD3 R4, PT, PT, R6, R9, RZ ;  /* 0x0000000906047210 */ /* 0x000fc80007ffe0ff */
[----:B------:R-:W-:-:S13]  /*00e0*/  ISETP.GE.AND P0, PT, R4, UR7, PT ;  /* 0x0000000704007c0c */ /* 0x000fda000bf06270 */
[----:B0-----:R-:W-:Y:S05]  /*00f0*/  @P0 BRA `(.L_x_1) ;  /* 0x0000000000140947 */ /* 0x001fea0003800000 */
[----:B------:R-:W-:Y:S01]  /*0100*/  IMAD.WIDE.U32 R4, R6, 0x4, R2 ;  /* 0x0000000406047825 */ /* 0x000fe200078e0002 */
[----:B------:R-:W2:Y:S05]  /*0110*/  LDG.E R7, desc[UR4][R2.64] ;  /* 0x0000000402077981 */ /* 0x000eaa000c1e1900 */
[----:B------:R-:W2:Y:S02]  /*0120*/  LDG.E R4, desc[UR4][R4.64] ;  /* 0x0000000404047981 */ /* 0x000ea4000c1e1900 */
[----:B--2---:R-:W-:-:S05]  /*0130*/  FADD R7, R4, R7 ;  /* 0x0000000704077221 */ /* 0x004fca0000000000 */
[----:B------:R0:W-:Y:S02]  /*0140*/  STG.E desc[UR4][R2.64], R7 ;  /* 0x0000000702007986 */ /* 0x0001e4000c101904 */
.L_x_1:
[----:B------:R-:W-:Y:S05]  /*0150*/  BSYNC.RECONVERGENT B0 ;  /* 0x0000000000007941 */ /* 0x000fea0003800200 */
.L_x_0:
[----:B------:R-:W-:Y:S01]  /*0160*/  BAR.SYNC.DEFER_BLOCKING 0x0 ;  /* 0x0000000000007b1d */ /* 0x000fe20000010000 */
[----:B------:R-:W-:Y:S01]  /*0170*/  ISETP.GT.U32.AND P0, PT, R0, 0x3, PT ;  /* 0x000000030000780c */ /* 0x000fe20003f04070 */
[----:B------:R-:W-:-:S12]  /*0180*/  IMAD.MOV.U32 R0, RZ, RZ, R6 ;  /* 0x000000ffff007224 */ /* 0x000fd800078e0006 */
[----:B------:R-:W-:Y:S05]  /*0190*/  @P0 BRA `(.L_x_2) ;  /* 0xfffffffc00c40947 */ /* 0x000fea000383ffff */
[----:B------:R-:W-:Y:S05]  /*01a0*/  EXIT ;  /* 0x000000000000794d */ /* 0x000fea0003800000 */
.L_x_3:
[----:B------:R-:W-:-:S00]  /*01b0*/  BRA `(.L_x_3) ;  /* 0xfffffffc00fc7947 */ /* 0x000fc0000383ffff */
[----:B------:R-:W-:-:S00]  /*01c0*/  NOP ;  /* 0x0000000000007918 */ /* 0x000fc00000000000 */
        /* <DEDUP_REMOVED lines=11> */
.L_x_4:


//--------------------- .nv.shared.reserved.0     --------------------------
	.section	.nv.shared.reserved.0,"aw",@nobits
	.weak		__nv_reservedSMEM_offset_0_alias
	.size		__nv_reservedSMEM_offset_0_alias, 0, 64
	.other		__nv_reservedSMEM_offset_0_alias,@"STO_CUDA_RESERVED_SHARED STV_DEFAULT"
__nv_reservedSMEM_offset_0_alias:
	.zero		0
	.zero		64


//--------------------- .nv.constant0._Z6ksommePfi --------------------------
	.section	.nv.constant0._Z6ksommePfi,"a",@progbits
	.sectionflags	@""
	.align	4
.nv.constant0._Z6ksommePfi:
	.zero		908


//--------------------- SYMBOLS --------------------------

	.type		.nv.reservedSmem.offset0,@object
	.size		.nv.reservedSmem.offset0,0x4
